//
// Generated by NVIDIA NVVM Compiler
//
// Compiler Build ID: CL-36424714
// Cuda compilation tools, release 13.0, V13.0.88
// Based on NVVM 20.0.0
//

.version 9.0
.target sm_100
.address_size 64

	// .globl	_Z15generateTerrainPfiij
.global .align 4 .b8 __cudart_i2opi_f[24] = {65, 144, 67, 60, 153, 149, 98, 219, 192, 221, 52, 245, 209, 87, 39, 252, 41, 21, 68, 78, 110, 131, 249, 162};

.visible .entry _Z15generateTerrainPfiij(
	.param .u64 .ptr .align 1 _Z15generateTerrainPfiij_param_0,
	.param .u32 _Z15generateTerrainPfiij_param_1,
	.param .u32 _Z15generateTerrainPfiij_param_2,
	.param .u32 _Z15generateTerrainPfiij_param_3
)
{
	.local .align 4 .b8 	__local_depot0[28];
	.reg .b64 	%SP;
	.reg .b64 	%SPL;
	.reg .pred 	%p<20>;
	.reg .b32 	%r<94>;
	.reg .b32 	%f<65>;
	.reg .b64 	%rd<43>;
	.reg .b64 	%fd<5>;

	mov.u64 	%SPL, __local_depot0;
	ld.param.u64 	%rd16, [_Z15generateTerrainPfiij_param_0];
	ld.param.u32 	%r32, [_Z15generateTerrainPfiij_param_1];
	ld.param.u32 	%r35, [_Z15generateTerrainPfiij_param_2];
	ld.param.u32 	%r34, [_Z15generateTerrainPfiij_param_3];
	add.u64 	%rd1, %SPL, 0;
	mov.u32 	%r36, %ctaid.x;
	mov.u32 	%r37, %ntid.x;
	mov.u32 	%r38, %tid.x;
	mad.lo.s32 	%r1, %r36, %r37, %r38;
	mov.u32 	%r39, %ctaid.y;
	mov.u32 	%r40, %ntid.y;
	mov.u32 	%r41, %tid.y;
	mad.lo.s32 	%r42, %r39, %r40, %r41;
	setp.ge.s32 	%p1, %r1, %r32;
	setp.ge.s32 	%p2, %r42, %r35;
	or.pred  	%p3, %p1, %p2;
	@%p3 bra 	$L__BB0_18;
	mad.lo.s32 	%r3, %r32, %r42, %r1;
	cvt.rn.f32.s32 	%f16, %r1;
	cvt.rn.f32.s32 	%f17, %r32;
	div.rn.f32 	%f18, %f16, %f17;
	cvt.rn.f32.u32 	%f19, %r42;
	cvt.rn.f32.u32 	%f20, %r35;
	div.rn.f32 	%f1, %f19, %f20;
	cvt.rn.f32.u32 	%f2, %r34;
	mul.f32 	%f21, %f2, 0f3C23D70A;
	fma.rn.f32 	%f3, %f18, 0f42480000, %f21;
	mul.f32 	%f22, %f3, 0f3F22F983;
	cvt.rni.s32.f32 	%r89, %f22;
	cvt.rn.f32.s32 	%f23, %r89;
	fma.rn.f32 	%f24, %f23, 0fBFC90FDA, %f3;
	fma.rn.f32 	%f25, %f23, 0fB3A22168, %f24;
	fma.rn.f32 	%f63, %f23, 0fA7C234C5, %f25;
	abs.f32 	%f5, %f3;
	setp.ltu.f32 	%p4, %f5, 0f47CE4780;
	@%p4 bra 	$L__BB0_9;
	setp.neu.f32 	%p5, %f5, 0f7F800000;
	@%p5 bra 	$L__BB0_4;
	mov.f32 	%f28, 0f00000000;
	mul.rn.f32 	%f63, %f3, %f28;
	mov.b32 	%r89, 0;
	bra.uni 	$L__BB0_9;
$L__BB0_4:
	mov.b32 	%r5, %f3;
	shl.b32 	%r44, %r5, 8;
	or.b32  	%r6, %r44, -2147483648;
	mov.b64 	%rd39, 0;
	mov.b32 	%r86, 0;
	mov.u64 	%rd37, __cudart_i2opi_f;
	mov.u64 	%rd38, %rd1;
$L__BB0_5:
	.pragma "nounroll";
	ld.global.nc.u32 	%r45, [%rd37];
	mad.wide.u32 	%rd20, %r45, %r6, %rd39;
	shr.u64 	%rd39, %rd20, 32;
	st.local.u32 	[%rd38], %rd20;
	add.s32 	%r86, %r86, 1;
	add.s64 	%rd38, %rd38, 4;
	add.s64 	%rd37, %rd37, 4;
	setp.ne.s32 	%p6, %r86, 6;
	@%p6 bra 	$L__BB0_5;
	shr.u32 	%r46, %r5, 23;
	st.local.u32 	[%rd1+24], %rd39;
	and.b32  	%r9, %r46, 31;
	and.b32  	%r47, %r46, 224;
	add.s32 	%r48, %r47, -128;
	shr.u32 	%r49, %r48, 5;
	mul.wide.u32 	%rd21, %r49, 4;
	sub.s64 	%rd8, %rd1, %rd21;
	ld.local.u32 	%r87, [%rd8+24];
	ld.local.u32 	%r88, [%rd8+20];
	setp.eq.s32 	%p7, %r9, 0;
	@%p7 bra 	$L__BB0_8;
	shf.l.wrap.b32 	%r87, %r88, %r87, %r9;
	ld.local.u32 	%r50, [%rd8+16];
	shf.l.wrap.b32 	%r88, %r50, %r88, %r9;
$L__BB0_8:
	shr.u32 	%r51, %r87, 30;
	shf.l.wrap.b32 	%r52, %r88, %r87, 2;
	shl.b32 	%r53, %r88, 2;
	shr.u32 	%r54, %r52, 31;
	add.s32 	%r55, %r54, %r51;
	neg.s32 	%r56, %r55;
	setp.lt.s32 	%p8, %r5, 0;
	selp.b32 	%r89, %r56, %r55, %p8;
	xor.b32  	%r57, %r52, %r5;
	shr.s32 	%r58, %r52, 31;
	xor.b32  	%r59, %r58, %r52;
	xor.b32  	%r60, %r58, %r53;
	cvt.u64.u32 	%rd22, %r59;
	shl.b64 	%rd23, %rd22, 32;
	cvt.u64.u32 	%rd24, %r60;
	or.b64  	%rd25, %rd23, %rd24;
	cvt.rn.f64.s64 	%fd1, %rd25;
	mul.f64 	%fd2, %fd1, 0d3BF921FB54442D19;
	cvt.rn.f32.f64 	%f26, %fd2;
	neg.f32 	%f27, %f26;
	setp.lt.s32 	%p9, %r57, 0;
	selp.f32 	%f63, %f27, %f26, %p9;
$L__BB0_9:
	mul.rn.f32 	%f29, %f63, %f63;
	and.b32  	%r62, %r89, 1;
	setp.eq.b32 	%p10, %r62, 1;
	selp.f32 	%f30, 0f3F800000, %f63, %p10;
	fma.rn.f32 	%f31, %f29, %f30, 0f00000000;
	fma.rn.f32 	%f32, %f29, 0f37CBAC00, 0fBAB607ED;
	selp.f32 	%f33, %f32, 0fB94D4153, %p10;
	selp.f32 	%f34, 0f3D2AAABB, 0f3C0885E4, %p10;
	fma.rn.f32 	%f35, %f33, %f29, %f34;
	selp.f32 	%f36, 0fBEFFFFFF, 0fBE2AAAA8, %p10;
	fma.rn.f32 	%f37, %f35, %f29, %f36;
	fma.rn.f32 	%f38, %f37, %f31, %f30;
	and.b32  	%r63, %r89, 2;
	setp.eq.s32 	%p11, %r63, 0;
	mov.f32 	%f39, 0f00000000;
	sub.f32 	%f40, %f39, %f38;
	selp.f32 	%f9, %f38, %f40, %p11;
	mul.f32 	%f41, %f2, 0f3CA3D70A;
	fma.rn.f32 	%f10, %f1, 0f41200000, %f41;
	mul.f32 	%f42, %f10, 0f3F22F983;
	cvt.rni.s32.f32 	%r93, %f42;
	cvt.rn.f32.s32 	%f43, %r93;
	fma.rn.f32 	%f44, %f43, 0fBFC90FDA, %f10;
	fma.rn.f32 	%f45, %f43, 0fB3A22168, %f44;
	fma.rn.f32 	%f64, %f43, 0fA7C234C5, %f45;
	abs.f32 	%f12, %f10;
	setp.ltu.f32 	%p12, %f12, 0f47CE4780;
	@%p12 bra 	$L__BB0_17;
	setp.neu.f32 	%p13, %f12, 0f7F800000;
	@%p13 bra 	$L__BB0_12;
	mov.f32 	%f48, 0f00000000;
	mul.rn.f32 	%f64, %f10, %f48;
	mov.b32 	%r93, 0;
	bra.uni 	$L__BB0_17;
$L__BB0_12:
	mov.b32 	%r19, %f10;
	shl.b32 	%r65, %r19, 8;
	or.b32  	%r20, %r65, -2147483648;
	mov.b64 	%rd42, 0;
	mov.b32 	%r90, 0;
	mov.u64 	%rd40, __cudart_i2opi_f;
	mov.u64 	%rd41, %rd1;
$L__BB0_13:
	.pragma "nounroll";
	ld.global.nc.u32 	%r66, [%rd40];
	mad.wide.u32 	%rd28, %r66, %r20, %rd42;
	shr.u64 	%rd42, %rd28, 32;
	st.local.u32 	[%rd41], %rd28;
	add.s32 	%r90, %r90, 1;
	add.s64 	%rd41, %rd41, 4;
	add.s64 	%rd40, %rd40, 4;
	setp.ne.s32 	%p14, %r90, 6;
	@%p14 bra 	$L__BB0_13;
	shr.u32 	%r67, %r19, 23;
	st.local.u32 	[%rd1+24], %rd42;
	and.b32  	%r23, %r67, 31;
	and.b32  	%r68, %r67, 224;
	add.s32 	%r69, %r68, -128;
	shr.u32 	%r70, %r69, 5;
	mul.wide.u32 	%rd29, %r70, 4;
	sub.s64 	%rd15, %rd1, %rd29;
	ld.local.u32 	%r91, [%rd15+24];
	ld.local.u32 	%r92, [%rd15+20];
	setp.eq.s32 	%p15, %r23, 0;
	@%p15 bra 	$L__BB0_16;
	shf.l.wrap.b32 	%r91, %r92, %r91, %r23;
	ld.local.u32 	%r71, [%rd15+16];
	shf.l.wrap.b32 	%r92, %r71, %r92, %r23;
$L__BB0_16:
	shr.u32 	%r72, %r91, 30;
	shf.l.wrap.b32 	%r73, %r92, %r91, 2;
	shl.b32 	%r74, %r92, 2;
	shr.u32 	%r75, %r73, 31;
	add.s32 	%r76, %r75, %r72;
	neg.s32 	%r77, %r76;
	setp.lt.s32 	%p16, %r19, 0;
	selp.b32 	%r93, %r77, %r76, %p16;
	xor.b32  	%r78, %r73, %r19;
	shr.s32 	%r79, %r73, 31;
	xor.b32  	%r80, %r79, %r73;
	xor.b32  	%r81, %r79, %r74;
	cvt.u64.u32 	%rd30, %r80;
	shl.b64 	%rd31, %rd30, 32;
	cvt.u64.u32 	%rd32, %r81;
	or.b64  	%rd33, %rd31, %rd32;
	cvt.rn.f64.s64 	%fd3, %rd33;
	mul.f64 	%fd4, %fd3, 0d3BF921FB54442D19;
	cvt.rn.f32.f64 	%f46, %fd4;
	neg.f32 	%f47, %f46;
	setp.lt.s32 	%p17, %r78, 0;
	selp.f32 	%f64, %f47, %f46, %p17;
$L__BB0_17:
	add.s32 	%r83, %r93, 1;
	mul.rn.f32 	%f49, %f64, %f64;
	and.b32  	%r84, %r93, 1;
	setp.eq.b32 	%p18, %r84, 1;
	selp.f32 	%f50, %f64, 0f3F800000, %p18;
	fma.rn.f32 	%f51, %f49, %f50, 0f00000000;
	fma.rn.f32 	%f52, %f49, 0f37CBAC00, 0fBAB607ED;
	selp.f32 	%f53, 0fB94D4153, %f52, %p18;
	selp.f32 	%f54, 0f3C0885E4, 0f3D2AAABB, %p18;
	fma.rn.f32 	%f55, %f53, %f49, %f54;
	selp.f32 	%f56, 0fBE2AAAA8, 0fBEFFFFFF, %p18;
	fma.rn.f32 	%f57, %f55, %f49, %f56;
	fma.rn.f32 	%f58, %f57, %f51, %f50;
	and.b32  	%r85, %r83, 2;
	setp.eq.s32 	%p19, %r85, 0;
	mov.f32 	%f59, 0f00000000;
	sub.f32 	%f60, %f59, %f58;
	selp.f32 	%f61, %f58, %f60, %p19;
	mul.f32 	%f62, %f9, %f61;
	cvta.to.global.u64 	%rd34, %rd16;
	mul.wide.u32 	%rd35, %r3, 4;
	add.s64 	%rd36, %rd34, %rd35;
	st.global.f32 	[%rd36], %f62;
$L__BB0_18:
	ret;

}


// ===== COMPILED SASS (sm_100) =====

	.target	sm_100

	.elftype	@"ET_EXEC"


//--------------------- .note.nv.tkinfo           --------------------------
	.section	.note.nv.tkinfo,"",@"SHT_NOTE"
	.sectionflags	@"SHF_NOTE_NV_TKINFO"
	.tkinfo
        /*0018*/ 	.word	0x00000002
        /*0030*/ 	.string	""
        /*0030*/ 	.string	"ptxas"
        /*0030*/ 	.string	"Cuda compilation tools, release 13.0, V13.0.88"
        /*0030*/ 	.string	"Build cuda_13.0.r13.0/compiler.36424714_0"
        /*0030*/ 	.string	"-arch sm_100 -m 64 "



//--------------------- .note.nv.cuinfo           --------------------------
	.section	.note.nv.cuinfo,"",@"SHT_NOTE"
	.sectionflags	@"SHF_NOTE_NV_CUINFO"
        /*0018*/ 	.short	0x0002
        /*001a*/ 	.short	0x0064
        /*001c*/ 	.short	0x0082
	.zero		2


//--------------------- .nv.info                  --------------------------
	.section	.nv.info,"",@"SHT_CUDA_INFO"
	.align	4


	//----- nvinfo : EIATTR_REGCOUNT
	.align		4
        /*0000*/ 	.byte	0x04, 0x2f
        /*0002*/ 	.short	(.L_2 - .L_1)
	.align		4
.L_1:
        /*0004*/ 	.word	index@(_Z15generateTerrainPfiij)
        /*0008*/ 	.word	0x00000012


	//----- nvinfo : EIATTR_FRAME_SIZE
	.align		4
.L_2:
        /*000c*/ 	.byte	0x04, 0x11
        /*000e*/ 	.short	(.L_4 - .L_3)
	.align		4
.L_3:
        /*0010*/ 	.word	index@($__internal_0_$__cuda_sm3x_div_rn_noftz_f32_slowpath)
        /*0014*/ 	.word	0x00000020


	//----- nvinfo : EIATTR_FRAME_SIZE
	.align		4
.L_4:
        /*0018*/ 	.byte	0x04, 0x11
        /*001a*/ 	.short	(.L_6 - .L_5)
	.align		4
.L_5:
        /*001c*/ 	.word	index@(_Z15generateTerrainPfiij)
        /*0020*/ 	.word	0x00000020


	//----- nvinfo : EIATTR_MIN_STACK_SIZE
	.align		4
.L_6:
        /*0024*/ 	.byte	0x04, 0x12
        /*0026*/ 	.short	(.L_8 - .L_7)
	.align		4
.L_7:
        /*0028*/ 	.word	index@(_Z15generateTerrainPfiij)
        /*002c*/ 	.word	0x00000020
.L_8:


//--------------------- .nv.compat                --------------------------
	.section	.nv.compat,"",@"SHT_CUDA_COMPAT_INFO"
	.align	4
        /*0000*/ 	.byte	0x02, 0x09, 0x00, 0x00, 0x02, 0x02, 0x01, 0x00, 0x02, 0x05, 0x05, 0x00, 0x03, 0x07, 0x01, 0x01
        /*0010*/ 	.byte	0x02, 0x03, 0x00, 0x00, 0x02, 0x06, 0x01, 0x00, 0x04, 0x0b, 0x08, 0x00, 0x01, 0x00, 0x00, 0x00
        /*0020*/ 	.byte	0x00, 0x00, 0x00, 0x00


//--------------------- .nv.info._Z15generateTerrainPfiij --------------------------
	.section	.nv.info._Z15generateTerrainPfiij,"",@"SHT_CUDA_INFO"
	.sectionflags	@""
	.align	4


	//----- nvinfo : EIATTR_CUDA_API_VERSION
	.align		4
        /*0000*/ 	.byte	0x04, 0x37
        /*0002*/ 	.short	(.L_10 - .L_9)
.L_9:
        /*0004*/ 	.word	0x00000082


	//----- nvinfo : EIATTR_KPARAM_INFO
	.align		4
.L_10:
        /*0008*/ 	.byte	0x04, 0x17
        /*000a*/ 	.short	(.L_12 - .L_11)
.L_11:
        /*000c*/ 	.word	0x00000000
        /*0010*/ 	.short	0x0003
        /*0012*/ 	.short	0x0010
        /*0014*/ 	.byte	0x00, 0xf0, 0x11, 0x00


	//----- nvinfo : EIATTR_KPARAM_INFO
	.align		4
.L_12:
        /*0018*/ 	.byte	0x04, 0x17
        /*001a*/ 	.short	(.L_14 - .L_13)
.L_13:
        /*001c*/ 	.word	0x00000000
        /*0020*/ 	.short	0x0002
        /*0022*/ 	.short	0x000c
        /*0024*/ 	.byte	0x00, 0xf0, 0x11, 0x00


	//----- nvinfo : EIATTR_KPARAM_INFO
	.align		4
.L_14:
        /*0028*/ 	.byte	0x04, 0x17
        /*002a*/ 	.short	(.L_16 - .L_15)
.L_15:
        /*002c*/ 	.word	0x00000000
        /*0030*/ 	.short	0x0001
        /*0032*/ 	.short	0x0008
        /*0034*/ 	.byte	0x00, 0xf0, 0x11, 0x00


	//----- nvinfo : EIATTR_KPARAM_INFO
	.align		4
.L_16:
        /*0038*/ 	.byte	0x04, 0x17
        /*003a*/ 	.short	(.L_18 - .L_17)
.L_17:
        /*003c*/ 	.word	0x00000000
        /*0040*/ 	.short	0x0000
        /*0042*/ 	.short	0x0000
        /*0044*/ 	.byte	0x00, 0xf5, 0x21, 0x00


	//----- nvinfo : EIATTR_SPARSE_MMA_MASK
	.align		4
.L_18:
        /*0048*/ 	.byte	0x03, 0x50
        /*004a*/ 	.short	0x0000


	//----- nvinfo : EIATTR_MAXREG_COUNT
	.align		4
        /*004c*/ 	.byte	0x03, 0x1b
        /*004e*/ 	.short	0x00ff


	//----- nvinfo : EIATTR_MERCURY_ISA_VERSION
	.align		4
        /*0050*/ 	.byte	0x03, 0x5f
        /*0052*/ 	.short	0x0101


	//----- nvinfo : EIATTR_VRC_CTA_INIT_COUNT
	.align		4
        /*0054*/ 	.byte	0x02, 0x4a
	.zero		1
	.zero		1


	//----- nvinfo : EIATTR_EXIT_INSTR_OFFSETS
	.align		4
        /*0058*/ 	.byte	0x04, 0x1c
        /*005a*/ 	.short	(.L_20 - .L_19)


	//   ....[0]....
.L_19:
        /*005c*/ 	.word	0x000000d0


	//   ....[1]....
        /*0060*/ 	.word	0x00000dd0


	//----- nvinfo : EIATTR_CRS_STACK_SIZE
	.align		4
.L_20:
        /*0064*/ 	.byte	0x04, 0x1e
        /*0066*/ 	.short	(.L_22 - .L_21)
.L_21:
        /*0068*/ 	.word	0x00000000


	//----- nvinfo : EIATTR_CBANK_PARAM_SIZE
	.align		4
.L_22:
        /*006c*/ 	.byte	0x03, 0x19
        /*006e*/ 	.short	0x0014


	//----- nvinfo : EIATTR_PARAM_CBANK
	.align		4
        /*0070*/ 	.byte	0x04, 0x0a
        /*0072*/ 	.short	(.L_24 - .L_23)
	.align		4
.L_23:
        /*0074*/ 	.word	index@(.nv.constant0._Z15generateTerrainPfiij)
        /*0078*/ 	.short	0x0380
        /*007a*/ 	.short	0x0014


	//----- nvinfo : EIATTR_SW_WAR
	.align		4
.L_24:
        /*007c*/ 	.byte	0x04, 0x36
        /*007e*/ 	.short	(.L_26 - .L_25)
.L_25:
        /*0080*/ 	.word	0x00000008
.L_26:


//--------------------- .nv.callgraph             --------------------------
	.section	.nv.callgraph,"",@"SHT_CUDA_CALLGRAPH"
	.align	4
	.sectionentsize	8
	.align		4
        /*0000*/ 	.word	0x00000000
	.align		4
        /*0004*/ 	.word	0xffffffff
	.align		4
        /*0008*/ 	.word	0x00000000
	.align		4
        /*000c*/ 	.word	0xfffffffe
	.align		4
        /*0010*/ 	.word	0x00000000
	.align		4
        /*0014*/ 	.word	0xfffffffd
	.align		4
        /*0018*/ 	.word	0x00000000
	.align		4
        /*001c*/ 	.word	0xfffffffc


//--------------------- .nv.constant4             --------------------------
	.section	.nv.constant4,"a",@progbits
	.align	8
	.align		8
.nv.constant4:
        /*0000*/ 	.dword	__cudart_i2opi_f


//--------------------- .text._Z15generateTerrainPfiij --------------------------
	.section	.text._Z15generateTerrainPfiij,"ax",@progbits
	.align	128
        .global         _Z15generateTerrainPfiij
        .type           _Z15generateTerrainPfiij,@function
        .size           _Z15generateTerrainPfiij,(.L_x_22 - _Z15generateTerrainPfiij)
        .other          _Z15generateTerrainPfiij,@"STO_CUDA_ENTRY STV_DEFAULT"
_Z15generateTerrainPfiij:
.text._Z15generateTerrainPfiij:
[----:B------:R-:W0:Y:S01]  /*0000*/  LDC R1, c[0x0][0x37c] ;  /* 0x0000df00ff017b82 */ /* 0x000e220000000800 */
[----:B------:R-:W1:Y:S07]  /*0010*/  S2R R3, SR_TID.Y ;  /* 0x0000000000037919 */ /* 0x000e6e0000002200 */
[----:B------:R-:W2:Y:S01]  /*0020*/  LDC R5, c[0x0][0x360] ;  /* 0x0000d800ff057b82 */ /* 0x000ea20000000800 */
[----:B------:R-:W3:Y:S01]  /*0030*/  LDCU.64 UR6, c[0x0][0x388] ;  /* 0x00007100ff0677ac */ /* 0x000ee20008000a00 */
[----:B0-----:R-:W-:Y:S01]  /*0040*/  VIADD R1, R1, 0xffffffe0 ;  /* 0xffffffe001017836 */ /* 0x001fe20000000000 */
[----:B------:R-:W2:Y:S05]  /*0050*/  S2R R0, SR_TID.X ;  /* 0x0000000000007919 */ /* 0x000eaa0000002100 */
[----:B------:R-:W1:Y:S08]  /*0060*/  S2UR UR5, SR_CTAID.Y ;  /* 0x00000000000579c3 */ /* 0x000e700000002600 */
[----:B------:R-:W1:Y:S08]  /*0070*/  LDC R2, c[0x0][0x364] ;  /* 0x0000d900ff027b82 */ /* 0x000e700000000800 */
[----:B------:R-:W2:Y:S01]  /*0080*/  S2UR UR4, SR_CTAID.X ;  /* 0x00000000000479c3 */ /* 0x000ea20000002500 */
[----:B-1----:R-:W-:-:S05]  /*0090*/  IMAD R2, R2, UR5, R3 ;  /* 0x0000000502027c24 */ /* 0x002fca000f8e0203 */
[----:B---3--:R-:W-:Y:S01]  /*00a0*/  ISETP.GE.AND P0, PT, R2, UR7, PT ;  /* 0x0000000702007c0c */ /* 0x008fe2000bf06270 */
[----:B--2---:R-:W-:-:S05]  /*00b0*/  IMAD R5, R5, UR4, R0 ;  /* 0x0000000405057c24 */ /* 0x004fca000f8e0200 */
[----:B------:R-:W-:-:S13]  /*00c0*/  ISETP.GE.OR P0, PT, R5, UR6, P0 ;  /* 0x0000000605007c0c */ /* 0x000fda0008706670 */
[----:B------:R-:W-:Y:S05]  /*00d0*/  @P0 EXIT ;  /* 0x000000000000094d */ /* 0x000fea0003800000 */
[----:B------:R-:W-:Y:S01]  /*00e0*/  I2FP.F32.S32 R3, UR6 ;  /* 0x0000000600037c45 */ /* 0x000fe20008201400 */
[----:B------:R-:W-:Y:S01]  /*00f0*/  BSSY.RECONVERGENT B0, `(.L_x_0) ;  /* 0x000000e000007945 */ /* 0x000fe20003800200 */
[----:B------:R-:W-:Y:S01]  /*0100*/  I2FP.F32.S32 R0, R5 ;  /* 0x0000000500007245 */ /* 0x000fe20000201400 */
[----:B------:R-:W-:Y:S01]  /*0110*/  IMAD R5, R2, UR6, R5 ;  /* 0x0000000602057c24 */ /* 0x000fe2000f8e0205 */
[----:B------:R-:W0:Y:S08]  /*0120*/  MUFU.RCP R4, R3 ;  /* 0x0000000300047308 */ /* 0x000e300000001000 */
[----:B------:R-:W1:Y:S01]  /*0130*/  FCHK P0, R0, R3 ;  /* 0x0000000300007302 */ /* 0x000e620000000000 */
[----:B0-----:R-:W-:-:S04]  /*0140*/  FFMA R7, -R3, R4, 1 ;  /* 0x3f80000003077423 */ /* 0x001fc80000000104 */
[----:B------:R-:W-:-:S04]  /*0150*/  FFMA R7, R4, R7, R4 ;  /* 0x0000000704077223 */ /* 0x000fc80000000004 */
[----:B------:R-:W-:-:S04]  /*0160*/  FFMA R4, R0, R7, RZ ;  /* 0x0000000700047223 */ /* 0x000fc800000000ff */
[----:B------:R-:W-:-:S04]  /*0170*/  FFMA R11, -R3, R4, R0 ;  /* 0x00000004030b7223 */ /* 0x000fc80000000100 */
[----:B------:R-:W-:Y:S01]  /*0180*/  FFMA R11, R7, R11, R4 ;  /* 0x0000000b070b7223 */ /* 0x000fe20000000004 */
[----:B-1----:R-:W-:Y:S06]  /*0190*/  @!P0 BRA `(.L_x_1) ;  /* 0x00000000000c8947 */ /* 0x002fec0003800000 */
[----:B------:R-:W-:-:S07]  /*01a0*/  MOV R4, 0x1c0 ;  /* 0x000001c000047802 */ /* 0x000fce0000000f00 */
[----:B------:R-:W-:Y:S05]  /*01b0*/  CALL.REL.NOINC `($__internal_0_$__cuda_sm3x_div_rn_noftz_f32_slowpath) ;  /* 0x0000000c00087944 */ /* 0x000fea0003c00000 */
[----:B------:R-:W-:-:S07]  /*01c0*/  IMAD.MOV.U32 R11, RZ, RZ, R0 ;  /* 0x000000ffff0b7224 */ /* 0x000fce00078e0000 */
.L_x_1:
[----:B------:R-:W-:Y:S05]  /*01d0*/  BSYNC.RECONVERGENT B0 ;  /* 0x0000000000007941 */ /* 0x000fea0003800200 */
.L_x_0:
[----:B------:R-:W0:Y:S01]  /*01e0*/  LDCU UR4, c[0x0][0x38c] ;  /* 0x00007180ff0477ac */ /* 0x000e220008000800 */
[----:B------:R-:W-:Y:S01]  /*01f0*/  I2FP.F32.U32 R0, R2 ;  /* 0x0000000200007245 */ /* 0x000fe20000201000 */
[----:B------:R-:W-:Y:S01]  /*0200*/  BSSY.RECONVERGENT B0, `(.L_x_2) ;  /* 0x000000d000007945 */ /* 0x000fe20003800200 */
[----:B0-----:R-:W-:-:S04]  /*0210*/  I2FP.F32.U32 R3, UR4 ;  /* 0x0000000400037c45 */ /* 0x001fc80008201000 */
        /* <DEDUP_REMOVED lines=11> */
.L_x_3:
[----:B------:R-:W-:Y:S05]  /*02d0*/  BSYNC.RECONVERGENT B0 ;  /* 0x0000000000007941 */ /* 0x000fea0003800200 */
.L_x_2:
[----:B------:R-:W0:Y:S01]  /*02e0*/  LDCU UR4, c[0x0][0x390] ;  /* 0x00007200ff0477ac */ /* 0x000e220008000800 */
[----:B------:R-:W-:Y:S01]  /*02f0*/  BSSY.RECONVERGENT B0, `(.L_x_4) ;  /* 0x0000044000007945 */ /* 0x000fe20003800200 */
[----:B------:R-:W1:Y:S01]  /*0300*/  LDCU.64 UR6, c[0x0][0x358] ;  /* 0x00006b00ff0677ac */ /* 0x000e620008000a00 */
[----:B0-----:R-:W-:-:S05]  /*0310*/  I2FP.F32.U32 R10, UR4 ;  /* 0x00000004000a7c45 */ /* 0x001fca0008201000 */
[----:B------:R-:W-:-:S04]  /*0320*/  FMUL R0, R10, 0.0099999997764825820923 ;  /* 0x3c23d70a0a007820 */ /* 0x000fc80000400000 */
[----:B------:R-:W-:-:S04]  /*0330*/  FFMA R11, R11, 50, R0 ;  /* 0x424800000b0b7823 */ /* 0x000fc80000000000 */
[C---:B------:R-:W-:Y:S01]  /*0340*/  FMUL R0, R11.reuse, 0.63661974668502807617 ;  /* 0x3f22f9830b007820 */ /* 0x040fe20000400000 */
[----:B------:R-:W-:-:S05]  /*0350*/  FSETP.GE.AND P0, PT, |R11|, 105615, PT ;  /* 0x47ce47800b00780b */ /* 0x000fca0003f06200 */
[----:B------:R-:W0:Y:S02]  /*0360*/  F2I.NTZ R0, R0 ;  /* 0x0000000000007305 */ /* 0x000e240000203100 */
[----:B0-----:R-:W-:-:S05]  /*0370*/  I2FP.F32.S32 R2, R0 ;  /* 0x0000000000027245 */ /* 0x001fca0000201400 */
[----:B------:R-:W-:-:S04]  /*0380*/  FFMA R3, R2, -1.5707962512969970703, R11 ;  /* 0xbfc90fda02037823 */ /* 0x000fc8000000000b */
[----:B------:R-:W-:-:S04]  /*0390*/  FFMA R3, R2, -7.5497894158615963534e-08, R3 ;  /* 0xb3a2216802037823 */ /* 0x000fc80000000003 */
[----:B------:R-:W-:Y:S01]  /*03a0*/  FFMA R3, R2, -5.3903029534742383927e-15, R3 ;  /* 0xa7c234c502037823 */ /* 0x000fe20000000003 */
[----:B-1----:R-:W-:Y:S06]  /*03b0*/  @!P0 BRA `(.L_x_5) ;  /* 0x0000000000dc8947 */ /* 0x002fec0003800000 */
[----:B------:R-:W-:-:S13]  /*03c0*/  FSETP.NEU.AND P0, PT, |R11|, +INF , PT ;  /* 0x7f8000000b00780b */ /* 0x000fda0003f0d200 */
[----:B------:R-:W-:Y:S01]  /*03d0*/  @!P0 FMUL R3, RZ, R11 ;  /* 0x0000000bff038220 */ /* 0x000fe20000400000 */
[----:B------:R-:W-:Y:S01]  /*03e0*/  @!P0 IMAD.MOV.U32 R0, RZ, RZ, RZ ;  /* 0x000000ffff008224 */ /* 0x000fe200078e00ff */
[----:B------:R-:W-:Y:S06]  /*03f0*/  @!P0 BRA `(.L_x_5) ;  /* 0x0000000000cc8947 */ /* 0x000fec0003800000 */
[----:B------:R-:W-:Y:S01]  /*0400*/  IMAD.SHL.U32 R2, R11, 0x100, RZ ;  /* 0x000001000b027824 */ /* 0x000fe200078e00ff */
[----:B------:R-:W0:Y:S01]  /*0410*/  LDCU.64 UR8, c[0x4][URZ] ;  /* 0x01000000ff0877ac */ /* 0x000e220008000a00 */
[----:B------:R-:W-:Y:S02]  /*0420*/  IMAD.MOV.U32 R6, RZ, RZ, RZ ;  /* 0x000000ffff067224 */ /* 0x000fe400078e00ff */
[----:B------:R-:W-:Y:S01]  /*0430*/  IMAD.MOV.U32 R0, RZ, RZ, R1 ;  /* 0x000000ffff007224 */ /* 0x000fe200078e0001 */
[----:B------:R-:W-:Y:S01]  /*0440*/  LOP3.LUT R15, R2, 0x80000000, RZ, 0xfc, !PT ;  /* 0x80000000020f7812 */ /* 0x000fe200078efcff */
[----:B------:R-:W-:Y:S01]  /*0450*/  UMOV UR5, URZ ;  /* 0x000000ff00057c82 */ /* 0x000fe20008000000 */
[----:B------:R-:W-:-:S05]  /*0460*/  UMOV UR4, URZ ;  /* 0x000000ff00047c82 */ /* 0x000fca0008000000 */
.L_x_6:
[----:B0-----:R-:W-:Y:S02]  /*0470*/  IMAD.U32 R8, RZ, RZ, UR8 ;  /* 0x00000008ff087e24 */ /* 0x001fe4000f8e00ff */
[----:B------:R-:W-:-:S05]  /*0480*/  IMAD.U32 R9, RZ, RZ, UR9 ;  /* 0x00000009ff097e24 */ /* 0x000fca000f8e00ff */
[----:B------:R-:W2:Y:S01]  /*0490*/  LDG.E.CONSTANT R2, desc[UR6][R8.64] ;  /* 0x0000000608027981 */ /* 0x000ea2000c1e9900 */
[----:B------:R-:W-:Y:S02]  /*04a0*/  UIADD3 UR8, UP0, UPT, UR8, 0x4, URZ ;  /* 0x0000000408087890 */ /* 0x000fe4000ff1e0ff */
[----:B------:R-:W-:Y:S02]  /*04b0*/  UIADD3 UR4, UPT, UPT, UR4, 0x1, URZ ;  /* 0x0000000104047890 */ /* 0x000fe4000fffe0ff */
[----:B------:R-:W-:Y:S02]  /*04c0*/  UIADD3.X UR9, UPT, UPT, URZ, UR9, URZ, UP0, !UPT ;  /* 0x00000009ff097290 */ /* 0x000fe400087fe4ff */
[----:B------:R-:W-:Y:S01]  /*04d0*/  UISETP.NE.AND UP0, UPT, UR4, 0x6, UPT ;  /* 0x000000060400788c */ /* 0x000fe2000bf05270 */
[----:B--2---:R-:W-:-:S03]  /*04e0*/  IMAD.WIDE.U32 R2, R2, R15, RZ ;  /* 0x0000000f02027225 */ /* 0x004fc600078e00ff */
[----:B------:R-:W-:-:S04]  /*04f0*/  IADD3 R13, P0, PT, R2, R6, RZ ;  /* 0x00000006020d7210 */ /* 0x000fc80007f1e0ff */
[----:B------:R-:W-:Y:S01]  /*0500*/  IADD3.X R6, PT, PT, R3, UR5, RZ, P0, !PT ;  /* 0x0000000503067c10 */ /* 0x000fe200087fe4ff */
[----:B------:R0:W-:Y:S02]  /*0510*/  STL [R0], R13 ;  /* 0x0000000d00007387 */ /* 0x0001e40000100800 */
[----:B0-----:R-:W-:Y:S01]  /*0520*/  VIADD R0, R0, 0x4 ;  /* 0x0000000400007836 */ /* 0x001fe20000000000 */
[----:B------:R-:W-:Y:S06]  /*0530*/  BRA.U UP0, `(.L_x_6) ;  /* 0xfffffffd00cc7547 */ /* 0x000fec000b83ffff */
[----:B------:R-:W-:Y:S01]  /*0540*/  SHF.R.U32.HI R4, RZ, 0x17, R11 ;  /* 0x00000017ff047819 */ /* 0x000fe2000001160b */
[----:B------:R0:W-:Y:S03]  /*0550*/  STL [R1+0x18], R6 ;  /* 0x0000180601007387 */ /* 0x0001e60000100800 */
[C---:B------:R-:W-:Y:S02]  /*0560*/  LOP3.LUT R0, R4.reuse, 0xe0, RZ, 0xc0, !PT ;  /* 0x000000e004007812 */ /* 0x040fe400078ec0ff */
[----:B------:R-:W-:-:S03]  /*0570*/  LOP3.LUT P0, RZ, R4, 0x1f, RZ, 0xc0, !PT ;  /* 0x0000001f04ff7812 */ /* 0x000fc6000780c0ff */
[----:B------:R-:W-:-:S05]  /*0580*/  VIADD R0, R0, 0xffffff80 ;  /* 0xffffff8000007836 */ /* 0x000fca0000000000 */
[----:B------:R-:W-:-:S05]  /*0590*/  SHF.R.U32.HI R0, RZ, 0x5, R0 ;  /* 0x00000005ff007819 */ /* 0x000fca0000011600 */
[----:B------:R-:W-:-:S05]  /*05a0*/  IMAD R12, R0, -0x4, R1 ;  /* 0xfffffffc000c7824 */ /* 0x000fca00078e0201 */
[----:B------:R-:W2:Y:S04]  /*05b0*/  LDL R0, [R12+0x18] ;  /* 0x000018000c007983 */ /* 0x000ea80000100800 */
[----:B------:R-:W2:Y:S04]  /*05c0*/  LDL R3, [R12+0x14] ;  /* 0x000014000c037983 */ /* 0x000ea80000100800 */
[----:B------:R-:W3:Y:S01]  /*05d0*/  @P0 LDL R2, [R12+0x10] ;  /* 0x000010000c020983 */ /* 0x000ee20000100800 */
[----:B------:R-:W-:Y:S01]  /*05e0*/  LOP3.LUT R4, R4, 0x1f, RZ, 0xc0, !PT ;  /* 0x0000001f04047812 */ /* 0x000fe200078ec0ff */
[----:B------:R-:W-:Y:S01]  /*05f0*/  UMOV UR4, 0x54442d19 ;  /* 0x54442d1900047882 */ /* 0x000fe20000000000 */
[----:B------:R-:W-:-:S02]  /*0600*/  UMOV UR5, 0x3bf921fb ;  /* 0x3bf921fb00057882 */ /* 0x000fc40000000000 */
[-C--:B--2---:R-:W-:Y:S02]  /*0610*/  @P0 SHF.L.W.U32.HI R0, R3, R4.reuse, R0 ;  /* 0x0000000403000219 */ /* 0x084fe40000010e00 */
[----:B---3--:R-:W-:Y:S02]  /*0620*/  @P0 SHF.L.W.U32.HI R3, R2, R4, R3 ;  /* 0x0000000402030219 */ /* 0x008fe40000010e03 */
[----:B------:R-:W-:Y:S02]  /*0630*/  ISETP.GE.AND P0, PT, R11, RZ, PT ;  /* 0x000000ff0b00720c */ /* 0x000fe40003f06270 */
[C---:B------:R-:W-:Y:S01]  /*0640*/  SHF.L.W.U32.HI R2, R3.reuse, 0x2, R0 ;  /* 0x0000000203027819 */ /* 0x040fe20000010e00 */
[----:B------:R-:W-:-:S03]  /*0650*/  IMAD.SHL.U32 R3, R3, 0x4, RZ ;  /* 0x0000000403037824 */ /* 0x000fc600078e00ff */
[----:B------:R-:W-:Y:S02]  /*0660*/  SHF.R.S32.HI R4, RZ, 0x1f, R2 ;  /* 0x0000001fff047819 */ /* 0x000fe40000011402 */
[----:B------:R-:W-:Y:S02]  /*0670*/  LOP3.LUT R11, R2, R11, RZ, 0x3c, !PT ;  /* 0x0000000b020b7212 */ /* 0x000fe400078e3cff */
[C---:B------:R-:W-:Y:S02]  /*0680*/  LOP3.LUT R8, R4.reuse, R3, RZ, 0x3c, !PT ;  /* 0x0000000304087212 */ /* 0x040fe400078e3cff */
[----:B------:R-:W-:Y:S02]  /*0690*/  LOP3.LUT R9, R4, R2, RZ, 0x3c, !PT ;  /* 0x0000000204097212 */ /* 0x000fe400078e3cff */
[----:B------:R-:W-:Y:S02]  /*06a0*/  SHF.R.U32.HI R3, RZ, 0x1e, R0 ;  /* 0x0000001eff037819 */ /* 0x000fe40000011600 */
[----:B------:R-:W-:-:S02]  /*06b0*/  ISETP.GE.AND P1, PT, R11, RZ, PT ;  /* 0x000000ff0b00720c */ /* 0x000fc40003f26270 */
[----:B------:R-:W1:Y:S01]  /*06c0*/  I2F.F64.S64 R8, R8 ;  /* 0x0000000800087312 */ /* 0x000e620000301c00 */
[----:B------:R-:W-:-:S05]  /*06d0*/  LEA.HI R0, R2, R3, RZ, 0x1 ;  /* 0x0000000302007211 */ /* 0x000fca00078f08ff */
[----:B------:R-:W-:-:S04]  /*06e0*/  IMAD.MOV R2, RZ, RZ, -R0 ;  /* 0x000000ffff027224 */ /* 0x000fc800078e0a00 */
[----:B------:R-:W-:Y:S01]  /*06f0*/  @!P0 IMAD.MOV.U32 R0, RZ, RZ, R2 ;  /* 0x000000ffff008224 */ /* 0x000fe200078e0002 */
[----:B-1----:R-:W-:-:S10]  /*0700*/  DMUL R12, R8, UR4 ;  /* 0x00000004080c7c28 */ /* 0x002fd40008000000 */
[----:B------:R-:W1:Y:S02]  /*0710*/  F2F.F32.F64 R12, R12 ;  /* 0x0000000c000c7310 */ /* 0x000e640000301000 */
[----:B01----:R-:W-:-:S07]  /*0720*/  FSEL R3, -R12, R12, !P1 ;  /* 0x0000000c0c037208 */ /* 0x003fce0004800100 */
.L_x_5:
[----:B------:R-:W-:Y:S05]  /*0730*/  BSYNC.RECONVERGENT B0 ;  /* 0x0000000000007941 */ /* 0x000fea0003800200 */
.L_x_4:
[----:B------:R-:W-:Y:S01]  /*0740*/  FMUL R10, R10, 0.019999999552965164185 ;  /* 0x3ca3d70a0a0a7820 */ /* 0x000fe20000400000 */
[C---:B------:R-:W-:Y:S01]  /*0750*/  LOP3.LUT R6, R0.reuse, 0x1, RZ, 0xc0, !PT ;  /* 0x0000000100067812 */ /* 0x040fe200078ec0ff */
[----:B------:R-:W-:Y:S01]  /*0760*/  IMAD.MOV.U32 R8, RZ, RZ, 0x3effffff ;  /* 0x3effffffff087424 */ /* 0x000fe200078e00ff */
[----:B------:R-:W-:Y:S01]  /*0770*/  LOP3.LUT P1, RZ, R0, 0x2, RZ, 0xc0, !PT ;  /* 0x0000000200ff7812 */ /* 0x000fe2000782c0ff */
[----:B------:R-:W-:Y:S01]  /*0780*/  FFMA R11, R7, 10, R10 ;  /* 0x41200000070b7823 */ /* 0x000fe2000000000a */
[----:B------:R-:W-:Y:S02]  /*0790*/  IMAD.MOV.U32 R10, RZ, RZ, 0x37cbac00 ;  /* 0x37cbac00ff0a7424 */ /* 0x000fe400078e00ff */
[----:B------:R-:W-:Y:S01]  /*07a0*/  FMUL R7, R3, R3 ;  /* 0x0000000303077220 */ /* 0x000fe20000400000 */
[----:B------:R-:W-:Y:S01]  /*07b0*/  ISETP.NE.U32.AND P0, PT, R6, 0x1, PT ;  /* 0x000000010600780c */ /* 0x000fe20003f05070 */
[----:B------:R-:W-:Y:S01]  /*07c0*/  FMUL R2, R11, 0.63661974668502807617 ;  /* 0x3f22f9830b027820 */ /* 0x000fe20000400000 */
[----:B------:R-:W-:-:S02]  /*07d0*/  IMAD.MOV.U32 R6, RZ, RZ, 0x3d2aaabb ;  /* 0x3d2aaabbff067424 */ /* 0x000fc400078e00ff */
[----:B------:R-:W-:Y:S01]  /*07e0*/  FFMA R4, R7, R10, -0.0013887860113754868507 ;  /* 0xbab607ed07047423 */ /* 0x000fe2000000000a */
[----:B------:R-:W-:Y:S01]  /*07f0*/  FSEL R0, R3, 1, P0 ;  /* 0x3f80000003007808 */ /* 0x000fe20000000000 */
[----:B------:R-:W-:Y:S01]  /*0800*/  BSSY.RECONVERGENT B0, `(.L_x_7) ;  /* 0x0000047000007945 */ /* 0x000fe20003800200 */
[----:B------:R-:W0:Y:S02]  /*0810*/  F2I.NTZ R2, R2 ;  /* 0x0000000200027305 */ /* 0x000e240000203100 */
[----:B------:R-:W-:Y:S02]  /*0820*/  FSEL R4, R4, -0.00019574658654164522886, !P0 ;  /* 0xb94d415304047808 */ /* 0x000fe40004000000 */
[----:B------:R-:W-:-:S05]  /*0830*/  FSEL R6, R6, 0.0083327032625675201416, !P0 ;  /* 0x3c0885e406067808 */ /* 0x000fca0004000000 */
[----:B------:R-:W-:Y:S01]  /*0840*/  FFMA R4, R7, R4, R6 ;  /* 0x0000000407047223 */ /* 0x000fe20000000006 */
[----:B------:R-:W-:Y:S02]  /*0850*/  FSEL R6, -R8, -0.16666662693023681641, !P0 ;  /* 0xbe2aaaa808067808 */ /* 0x000fe40004000100 */
[----:B------:R-:W-:-:S03]  /*0860*/  FSETP.GE.AND P0, PT, |R11|, 105615, PT ;  /* 0x47ce47800b00780b */ /* 0x000fc60003f06200 */
[C---:B------:R-:W-:Y:S01]  /*0870*/  FFMA R4, R7.reuse, R4, R6 ;  /* 0x0000000407047223 */ /* 0x040fe20000000006 */
[----:B0-----:R-:W-:Y:S01]  /*0880*/  I2FP.F32.S32 R8, R2 ;  /* 0x0000000200087245 */ /* 0x001fe20000201400 */
[----:B------:R-:W-:-:S04]  /*0890*/  FFMA R7, R7, R0, RZ ;  /* 0x0000000007077223 */ /* 0x000fc800000000ff */
[----:B------:R-:W-:Y:S01]  /*08a0*/  FFMA R3, R8, -1.5707962512969970703, R11 ;  /* 0xbfc90fda08037823 */ /* 0x000fe2000000000b */
[----:B------:R-:W-:-:S03]  /*08b0*/  FFMA R7, R7, R4, R0 ;  /* 0x0000000407077223 */ /* 0x000fc60000000000 */
[----:B------:R-:W-:Y:S01]  /*08c0*/  FFMA R3, R8, -7.5497894158615963534e-08, R3 ;  /* 0xb3a2216808037823 */ /* 0x000fe20000000003 */
[----:B------:R-:W-:-:S03]  /*08d0*/  @P1 FADD R7, RZ, -R7 ;  /* 0x80000007ff071221 */ /* 0x000fc60000000000 */
[----:B------:R-:W-:Y:S01]  /*08e0*/  FFMA R0, R8, -5.3903029534742383927e-15, R3 ;  /* 0xa7c234c508007823 */ /* 0x000fe20000000003 */
[----:B------:R-:W-:Y:S06]  /*08f0*/  @!P0 BRA `(.L_x_8) ;  /* 0x0000000000dc8947 */ /* 0x000fec0003800000 */
        /* <DEDUP_REMOVED lines=11> */
.L_x_9:
        /* <DEDUP_REMOVED lines=44> */
.L_x_8:
[----:B------:R-:W-:Y:S05]  /*0c70*/  BSYNC.RECONVERGENT B0 ;  /* 0x0000000000007941 */ /* 0x000fea0003800200 */
.L_x_7:
[----:B------:R-:W-:Y:S01]  /*0c80*/  FMUL R9, R0, R0 ;  /* 0x0000000000097220 */ /* 0x000fe20000400000 */
[C---:B------:R-:W-:Y:S01]  /*0c90*/  LOP3.LUT R3, R2.reuse, 0x1, RZ, 0xc0, !PT ;  /* 0x0000000102037812 */ /* 0x040fe200078ec0ff */
[----:B------:R-:W-:Y:S02]  /*0ca0*/  IMAD.MOV.U32 R6, RZ, RZ, 0x3c0885e4 ;  /* 0x3c0885e4ff067424 */ /* 0x000fe400078e00ff */
[----:B------:R-:W-:Y:S01]  /*0cb0*/  FFMA R10, R9, R10, -0.0013887860113754868507 ;  /* 0xbab607ed090a7423 */ /* 0x000fe2000000000a */
[----:B------:R-:W-:Y:S01]  /*0cc0*/  ISETP.NE.U32.AND P0, PT, R3, 0x1, PT ;  /* 0x000000010300780c */ /* 0x000fe20003f05070 */
[----:B------:R-:W-:Y:S02]  /*0cd0*/  VIADD R4, R2, 0x1 ;  /* 0x0000000102047836 */ /* 0x000fe40000000000 */
[----:B------:R-:W0:Y:S01]  /*0ce0*/  LDC.64 R2, c[0x0][0x380] ;  /* 0x0000e000ff027b82 */ /* 0x000e220000000a00 */
[----:B------:R-:W-:Y:S01]  /*0cf0*/  IMAD.MOV.U32 R11, RZ, RZ, 0x3e2aaaa8 ;  /* 0x3e2aaaa8ff0b7424 */ /* 0x000fe200078e00ff */
[----:B------:R-:W-:-:S02]  /*0d00*/  FSEL R10, R10, -0.00019574658654164522886, P0 ;  /* 0xb94d41530a0a7808 */ /* 0x000fc40000000000 */
[----:B------:R-:W-:Y:S02]  /*0d10*/  FSEL R6, R6, 0.041666727513074874878, !P0 ;  /* 0x3d2aaabb06067808 */ /* 0x000fe40004000000 */
[----:B------:R-:W-:Y:S02]  /*0d20*/  FSEL R11, -R11, -0.4999999701976776123, !P0 ;  /* 0xbeffffff0b0b7808 */ /* 0x000fe40004000100 */
[----:B------:R-:W-:Y:S01]  /*0d30*/  LOP3.LUT P1, RZ, R4, 0x2, RZ, 0xc0, !PT ;  /* 0x0000000204ff7812 */ /* 0x000fe2000782c0ff */
[----:B------:R-:W-:Y:S01]  /*0d40*/  FFMA R6, R9, R10, R6 ;  /* 0x0000000a09067223 */ /* 0x000fe20000000006 */
[----:B------:R-:W-:-:S03]  /*0d50*/  FSEL R0, R0, 1, !P0 ;  /* 0x3f80000000007808 */ /* 0x000fc60004000000 */
[C---:B------:R-:W-:Y:S02]  /*0d60*/  FFMA R6, R9.reuse, R6, R11 ;  /* 0x0000000609067223 */ /* 0x040fe4000000000b */
[----:B------:R-:W-:-:S04]  /*0d70*/  FFMA R9, R9, R0, RZ ;  /* 0x0000000009097223 */ /* 0x000fc800000000ff */
[----:B------:R-:W-:-:S04]  /*0d80*/  FFMA R0, R9, R6, R0 ;  /* 0x0000000609007223 */ /* 0x000fc80000000000 */
[----:B------:R-:W-:Y:S01]  /*0d90*/  @P1 FADD R0, RZ, -R0 ;  /* 0x80000000ff001221 */ /* 0x000fe20000000000 */
[----:B0-----:R-:W-:-:S04]  /*0da0*/  IMAD.WIDE.U32 R2, R5, 0x4, R2 ;  /* 0x0000000405027825 */ /* 0x001fc800078e0002 */
[----:B------:R-:W-:-:S05]  /*0db0*/  FMUL R7, R7, R0 ;  /* 0x0000000007077220 */ /* 0x000fca0000400000 */
[----:B------:R-:W-:Y:S01]  /*0dc0*/  STG.E desc[UR6][R2.64], R7 ;  /* 0x0000000702007986 */ /* 0x000fe2000c101906 */
[----:B------:R-:W-:Y:S05]  /*0dd0*/  EXIT ;  /* 0x000000000000794d */ /* 0x000fea0003800000 */
        .weak           $__internal_0_$__cuda_sm3x_div_rn_noftz_f32_slowpath
        .type           $__internal_0_$__cuda_sm3x_div_rn_noftz_f32_slowpath,@function
        .size           $__internal_0_$__cuda_sm3x_div_rn_noftz_f32_slowpath,(.L_x_22 - $__internal_0_$__cuda_sm3x_div_rn_noftz_f32_slowpath)
$__internal_0_$__cuda_sm3x_div_rn_noftz_f32_slowpath:
[----:B------:R-:W-:Y:S01]  /*0de0*/  SHF.R.U32.HI R7, RZ, 0x17, R3 ;  /* 0x00000017ff077819 */ /* 0x000fe20000011603 */
[----:B------:R-:W-:Y:S01]  /*0df0*/  BSSY.RECONVERGENT B1, `(.L_x_10) ;  /* 0x0000062000017945 */ /* 0x000fe20003800200 */
[----:B------:R-:W-:Y:S02]  /*0e00*/  SHF.R.U32.HI R6, RZ, 0x17, R0 ;  /* 0x00000017ff067819 */ /* 0x000fe40000011600 */
[----:B------:R-:W-:Y:S02]  /*0e10*/  LOP3.LUT R12, R7, 0xff, RZ, 0xc0, !PT ;  /* 0x000000ff070c7812 */ /* 0x000fe400078ec0ff */
[----:B------:R-:W-:-:S03]  /*0e20*/  LOP3.LUT R10, R6, 0xff, RZ, 0xc0, !PT ;  /* 0x000000ff060a7812 */ /* 0x000fc600078ec0ff */
[----:B------:R-:W-:Y:S02]  /*0e30*/  VIADD R8, R12, 0xffffffff ;  /* 0xffffffff0c087836 */ /* 0x000fe40000000000 */
[----:B------:R-:W-:-:S03]  /*0e40*/  VIADD R7, R10, 0xffffffff ;  /* 0xffffffff0a077836 */ /* 0x000fc60000000000 */
[----:B------:R-:W-:-:S04]  /*0e50*/  ISETP.GT.U32.AND P0, PT, R8, 0xfd, PT ;  /* 0x000000fd0800780c */ /* 0x000fc80003f04070 */
[----:B------:R-:W-:-:S13]  /*0e60*/  ISETP.GT.U32.OR P0, PT, R7, 0xfd, P0 ;  /* 0x000000fd0700780c */ /* 0x000fda0000704470 */
[----:B------:R-:W-:Y:S01]  /*0e70*/  @!P0 IMAD.MOV.U32 R6, RZ, RZ, RZ ;  /* 0x000000ffff068224 */ /* 0x000fe200078e00ff */
[----:B------:R-:W-:Y:S06]  /*0e80*/  @!P0 BRA `(.L_x_11) ;  /* 0x00000000005c8947 */ /* 0x000fec0003800000 */
[----:B------:R-:W-:Y:S02]  /*0e90*/  FSETP.GTU.FTZ.AND P0, PT, |R0|, +INF , PT ;  /* 0x7f8000000000780b */ /* 0x000fe40003f1c200 */
[----:B------:R-:W-:-:S04]  /*0ea0*/  FSETP.GTU.FTZ.AND P1, PT, |R3|, +INF , PT ;  /* 0x7f8000000300780b */ /* 0x000fc80003f3c200 */
[----:B------:R-:W-:-:S13]  /*0eb0*/  PLOP3.LUT P0, PT, P0, P1, PT, 0xf8, 0x8f ;  /* 0x00000000008f781c */ /* 0x000fda0000703f70 */
[----:B------:R-:W-:Y:S05]  /*0ec0*/  @P0 BRA `(.L_x_12) ;  /* 0x00000004004c0947 */ /* 0x000fea0003800000 */
[----:B------:R-:W-:-:S13]  /*0ed0*/  LOP3.LUT P0, RZ, R3, 0x7fffffff, R0, 0xc8, !PT ;  /* 0x7fffffff03ff7812 */ /* 0x000fda000780c800 */
[----:B------:R-:W-:Y:S05]  /*0ee0*/  @!P0 BRA `(.L_x_13) ;  /* 0x00000004003c8947 */ /* 0x000fea0003800000 */
[C---:B------:R-:W-:Y:S02]  /*0ef0*/  FSETP.NEU.FTZ.AND P2, PT, |R0|.reuse, +INF , PT ;  /* 0x7f8000000000780b */ /* 0x040fe40003f5d200 */
[----:B------:R-:W-:Y:S02]  /*0f00*/  FSETP.NEU.FTZ.AND P1, PT, |R3|, +INF , PT ;  /* 0x7f8000000300780b */ /* 0x000fe40003f3d200 */
[----:B------:R-:W-:-:S11]  /*0f10*/  FSETP.NEU.FTZ.AND P0, PT, |R0|, +INF , PT ;  /* 0x7f8000000000780b */ /* 0x000fd60003f1d200 */
[----:B------:R-:W-:Y:S05]  /*0f20*/  @!P1 BRA !P2, `(.L_x_13) ;  /* 0x00000004002c9947 */ /* 0x000fea0005000000 */
[----:B------:R-:W-:-:S04]  /*0f30*/  LOP3.LUT P2, RZ, R0, 0x7fffffff, RZ, 0xc0, !PT ;  /* 0x7fffffff00ff7812 */ /* 0x000fc8000784c0ff */
[----:B------:R-:W-:-:S13]  /*0f40*/  PLOP3.LUT P1, PT, P1, P2, PT, 0x2f, 0xf2 ;  /* 0x0000000000f2781c */ /* 0x000fda0000f24577 */
[----:B------:R-:W-:Y:S05]  /*0f50*/  @P1 BRA `(.L_x_14) ;  /* 0x0000000400181947 */ /* 0x000fea0003800000 */
[----:B------:R-:W-:-:S04]  /*0f60*/  LOP3.LUT P1, RZ, R3, 0x7fffffff, RZ, 0xc0, !PT ;  /* 0x7fffffff03ff7812 */ /* 0x000fc8000782c0ff */
[----:B------:R-:W-:-:S13]  /*0f70*/  PLOP3.LUT P0, PT, P0, P1, PT, 0x2f, 0xf2 ;  /* 0x0000000000f2781c */ /* 0x000fda0000702577 */
[----:B------:R-:W-:Y:S05]  /*0f80*/  @P0 BRA `(.L_x_15) ;  /* 0x0000000400000947 */ /* 0x000fea0003800000 */
[----:B------:R-:W-:Y:S02]  /*0f90*/  ISETP.GE.AND P0, PT, R7, RZ, PT ;  /* 0x000000ff0700720c */ /* 0x000fe40003f06270 */
[----:B------:R-:W-:-:S11]  /*0fa0*/  ISETP.GE.AND P1, PT, R8, RZ, PT ;  /* 0x000000ff0800720c */ /* 0x000fd60003f26270 */
[----:B------:R-:W-:Y:S02]  /*0fb0*/  @P0 IMAD.MOV.U32 R6, RZ, RZ, RZ ;  /* 0x000000ffff060224 */ /* 0x000fe400078e00ff */
[----:B------:R-:W-:Y:S01]  /*0fc0*/  @!P0 FFMA R0, R0, 1.84467440737095516160e+19, RZ ;  /* 0x5f80000000008823 */ /* 0x000fe200000000ff */
[----:B------:R-:W-:Y:S02]  /*0fd0*/  @!P0 IMAD.MOV.U32 R6, RZ, RZ, -0x40 ;  /* 0xffffffc0ff068424 */ /* 0x000fe400078e00ff */
[----:B------:R-:W-:Y:S02]  /*0fe0*/  @!P1 FFMA R3, R3, 1.84467440737095516160e+19, RZ ;  /* 0x5f80000003039823 */ /* 0x000fe400000000ff */
[----:B------:R-:W-:-:S07]  /*0ff0*/  @!P1 VIADD R6, R6, 0x40 ;  /* 0x0000004006069836 */ /* 0x000fce0000000000 */
.L_x_11:
[----:B------:R-:W-:Y:S01]  /*1000*/  LEA R8, R12, 0xc0800000, 0x17 ;  /* 0xc08000000c087811 */ /* 0x000fe200078eb8ff */
[----:B------:R-:W-:Y:S04]  /*1010*/  BSSY.RECONVERGENT B2, `(.L_x_16) ;  /* 0x0000036000027945 */ /* 0x000fe80003800200 */
[----:B------:R-:W-:Y:S02]  /*1020*/  IMAD.IADD R8, R3, 0x1, -R8 ;  /* 0x0000000103087824 */ /* 0x000fe400078e0a08 */
[----:B------:R-:W-:Y:S02]  /*1030*/  VIADD R3, R10, 0xffffff81 ;  /* 0xffffff810a037836 */ /* 0x000fe40000000000 */
[----:B------:R-:W0:Y:S01]  /*1040*/  MUFU.RCP R7, R8 ;  /* 0x0000000800077308 */ /* 0x000e220000001000 */
[----:B------:R-:W-:Y:S01]  /*1050*/  FADD.FTZ R9, -R8, -RZ ;  /* 0x800000ff08097221 */ /* 0x000fe20000010100 */
[----:B------:R-:W-:-:S03]  /*1060*/  IMAD R0, R3, -0x800000, R0 ;  /* 0xff80000003007824 */ /* 0x000fc600078e0200 */
[----:B0-----:R-:W-:-:S04]  /*1070*/  FFMA R10, R7, R9, 1 ;  /* 0x3f800000070a7423 */ /* 0x001fc80000000009 */
[----:B------:R-:W-:-:S04]  /*1080*/  FFMA R14, R7, R10, R7 ;  /* 0x0000000a070e7223 */ /* 0x000fc80000000007 */
[----:B------:R-:W-:-:S04]  /*1090*/  FFMA R7, R0, R14, RZ ;  /* 0x0000000e00077223 */ /* 0x000fc800000000ff */
[----:B------:R-:W-:-:S04]  /*10a0*/  FFMA R10, R9, R7, R0 ;  /* 0x00000007090a7223 */ /* 0x000fc80000000000 */
[----:B------:R-:W-:Y:S01]  /*10b0*/  FFMA R13, R14, R10, R7 ;  /* 0x0000000a0e0d7223 */ /* 0x000fe20000000007 */
[----:B------:R-:W-:-:S03]  /*10c0*/  IADD3 R7, PT, PT, R3, 0x7f, -R12 ;  /* 0x0000007f03077810 */ /* 0x000fc60007ffe80c */
[----:B------:R-:W-:Y:S02]  /*10d0*/  FFMA R10, R9, R13, R0 ;  /* 0x0000000d090a7223 */ /* 0x000fe40000000000 */
[----:B------:R-:W-:Y:S02]  /*10e0*/  IMAD.IADD R7, R7, 0x1, R6 ;  /* 0x0000000107077824 */ /* 0x000fe400078e0206 */
[----:B------:R-:W-:-:S05]  /*10f0*/  FFMA R0, R14, R10, R13 ;  /* 0x0000000a0e007223 */ /* 0x000fca000000000d */
[----:B------:R-:W-:-:S04]  /*1100*/  SHF.R.U32.HI R3, RZ, 0x17, R0 ;  /* 0x00000017ff037819 */ /* 0x000fc80000011600 */
[----:B------:R-:W-:-:S05]  /*1110*/  LOP3.LUT R3, R3, 0xff, RZ, 0xc0, !PT ;  /* 0x000000ff03037812 */ /* 0x000fca00078ec0ff */
[----:B------:R-:W-:-:S04]  /*1120*/  IMAD.IADD R9, R3, 0x1, R7 ;  /* 0x0000000103097824 */ /* 0x000fc800078e0207 */
[----:B------:R-:W-:-:S05]  /*1130*/  VIADD R3, R9, 0xffffffff ;  /* 0xffffffff09037836 */ /* 0x000fca0000000000 */
[----:B------:R-:W-:-:S13]  /*1140*/  ISETP.GE.U32.AND P0, PT, R3, 0xfe, PT ;  /* 0x000000fe0300780c */ /* 0x000fda0003f06070 */
[----:B------:R-:W-:Y:S05]  /*1150*/  @!P0 BRA `(.L_x_17) ;  /* 0x0000000000808947 */ /* 0x000fea0003800000 */
[----:B------:R-:W-:-:S13]  /*1160*/  ISETP.GT.AND P0, PT, R9, 0xfe, PT ;  /* 0x000000fe0900780c */ /* 0x000fda0003f04270 */
[----:B------:R-:W-:Y:S05]  /*1170*/  @P0 BRA `(.L_x_18) ;  /* 0x00000000006c0947 */ /* 0x000fea0003800000 */
[----:B------:R-:W-:-:S13]  /*1180*/  ISETP.GE.AND P0, PT, R9, 0x1, PT ;  /* 0x000000010900780c */ /* 0x000fda0003f06270 */
[----:B------:R-:W-:Y:S05]  /*1190*/  @P0 BRA `(.L_x_19) ;  /* 0x0000000000740947 */ /* 0x000fea0003800000 */
[----:B------:R-:W-:Y:S02]  /*11a0*/  ISETP.GE.AND P0, PT, R9, -0x18, PT ;  /* 0xffffffe80900780c */ /* 0x000fe40003f06270 */
[----:B------:R-:W-:-:S11]  /*11b0*/  LOP3.LUT R0, R0, 0x80000000, RZ, 0xc0, !PT ;  /* 0x8000000000007812 */ /* 0x000fd600078ec0ff */
[----:B------:R-:W-:Y:S05]  /*11c0*/  @!P0 BRA `(.L_x_19) ;  /* 0x0000000000688947 */ /* 0x000fea0003800000 */
[CCC-:B------:R-:W-:Y:S01]  /*11d0*/  FFMA.RZ R3, R14.reuse, R10.reuse, R13.reuse ;  /* 0x0000000a0e037223 */ /* 0x1c0fe2000000c00d */
[C---:B------:R-:W-:Y:S02]  /*11e0*/  VIADD R8, R9.reuse, 0x20 ;  /* 0x0000002009087836 */ /* 0x040fe40000000000 */
[CCC-:B------:R-:W-:Y:S01]  /*11f0*/  FFMA.RM R6, R14.reuse, R10.reuse, R13.reuse ;  /* 0x0000000a0e067223 */ /* 0x1c0fe2000000400d */
[----:B------:R-:W-:Y:S02]  /*1200*/  ISETP.NE.AND P2, PT, R9, RZ, PT ;  /* 0x000000ff0900720c */ /* 0x000fe40003f45270 */
[----:B------:R-:W-:Y:S01]  /*1210*/  LOP3.LUT R7, R3, 0x7fffff, RZ, 0xc0, !PT ;  /* 0x007fffff03077812 */ /* 0x000fe200078ec0ff */
[----:B------:R-:W-:Y:S01]  /*1220*/  FFMA.RP R3, R14, R10, R13 ;  /* 0x0000000a0e037223 */ /* 0x000fe2000000800d */
[----:B------:R-:W-:Y:S01]  /*1230*/  ISETP.NE.AND P1, PT, R9, RZ, PT ;  /* 0x000000ff0900720c */ /* 0x000fe20003f25270 */
[----:B------:R-:W-:Y:S01]  /*1240*/  IMAD.MOV R9, RZ, RZ, -R9 ;  /* 0x000000ffff097224 */ /* 0x000fe200078e0a09 */
[----:B------:R-:W-:-:S02]  /*1250*/  LOP3.LUT R7, R7, 0x800000, RZ, 0xfc, !PT ;  /* 0x0080000007077812 */ /* 0x000fc400078efcff */
[----:B------:R-:W-:Y:S02]  /*1260*/  FSETP.NEU.FTZ.AND P0, PT, R3, R6, PT ;  /* 0x000000060300720b */ /* 0x000fe40003f1d000 */
[----:B------:R-:W-:Y:S02]  /*1270*/  SHF.L.U32 R8, R7, R8, RZ ;  /* 0x0000000807087219 */ /* 0x000fe400000006ff */
[----:B------:R-:W-:Y:S02]  /*1280*/  SEL R6, R9, RZ, P2 ;  /* 0x000000ff09067207 */ /* 0x000fe40001000000 */
[----:B------:R-:W-:Y:S02]  /*1290*/  ISETP.NE.AND P1, PT, R8, RZ, P1 ;  /* 0x000000ff0800720c */ /* 0x000fe40000f25270 */
[----:B------:R-:W-:Y:S02]  /*12a0*/  SHF.R.U32.HI R6, RZ, R6, R7 ;  /* 0x00000006ff067219 */ /* 0x000fe40000011607 */
[----:B------:R-:W-:-:S02]  /*12b0*/  PLOP3.LUT P0, PT, P0, P1, PT, 0xf8, 0x8f ;  /* 0x00000000008f781c */ /* 0x000fc40000703f70 */
[----:B------:R-:W-:Y:S02]  /*12c0*/  SHF.R.U32.HI R8, RZ, 0x1, R6 ;  /* 0x00000001ff087819 */ /* 0x000fe40000011606 */
[----:B------:R-:W-:-:S04]  /*12d0*/  SEL R3, RZ, 0x1, !P0 ;  /* 0x00000001ff037807 */ /* 0x000fc80004000000 */
[----:B------:R-:W-:-:S04]  /*12e0*/  LOP3.LUT R3, R3, 0x1, R8, 0xf8, !PT ;  /* 0x0000000103037812 */ /* 0x000fc800078ef808 */
[----:B------:R-:W-:-:S05]  /*12f0*/  LOP3.LUT R3, R3, R6, RZ, 0xc0, !PT ;  /* 0x0000000603037212 */ /* 0x000fca00078ec0ff */
[----:B------:R-:W-:-:S05]  /*1300*/  IMAD.IADD R3, R8, 0x1, R3 ;  /* 0x0000000108037824 */ /* 0x000fca00078e0203 */
[----:B------:R-:W-:Y:S01]  /*1310*/  LOP3.LUT R0, R3, R0, RZ, 0xfc, !PT ;  /* 0x0000000003007212 */ /* 0x000fe200078efcff */
[----:B------:R-:W-:Y:S06]  /*1320*/  BRA `(.L_x_19) ;  /* 0x0000000000107947 */ /* 0x000fec0003800000 */
.L_x_18:
[----:B------:R-:W-:-:S04]  /*1330*/  LOP3.LUT R0, R0, 0x80000000, RZ, 0xc0, !PT ;  /* 0x8000000000007812 */ /* 0x000fc800078ec0ff */
[----:B------:R-:W-:Y:S01]  /*1340*/  LOP3.LUT R0, R0, 0x7f800000, RZ, 0xfc, !PT ;  /* 0x7f80000000007812 */ /* 0x000fe200078efcff */
[----:B------:R-:W-:Y:S06]  /*1350*/  BRA `(.L_x_19) ;  /* 0x0000000000047947 */ /* 0x000fec0003800000 */
.L_x_17:
[----:B------:R-:W-:-:S07]  /*1360*/  IMAD R0, R7, 0x800000, R0 ;  /* 0x0080000007007824 */ /* 0x000fce00078e0200 */
.L_x_19:
[----:B------:R-:W-:Y:S05]  /*1370*/  BSYNC.RECONVERGENT B2 ;  /* 0x0000000000027941 */ /* 0x000fea0003800200 */
.L_x_16:
[----:B------:R-:W-:Y:S05]  /*1380*/  BRA `(.L_x_20) ;  /* 0x0000000000207947 */ /* 0x000fea0003800000 */
.L_x_15:
[----:B------:R-:W-:-:S04]  /*1390*/  LOP3.LUT R0, R3, 0x80000000, R0, 0x48, !PT ;  /* 0x8000000003007812 */ /* 0x000fc800078e4800 */
[----:B------:R-:W-:Y:S01]  /*13a0*/  LOP3.LUT R0, R0, 0x7f800000, RZ, 0xfc, !PT ;  /* 0x7f80000000007812 */ /* 0x000fe200078efcff */
[----:B------:R-:W-:Y:S06]  /*13b0*/  BRA `(.L_x_20) ;  /* 0x0000000000147947 */ /* 0x000fec0003800000 */
.L_x_14:
[----:B------:R-:W-:Y:S01]  /*13c0*/  LOP3.LUT R0, R3, 0x80000000, R0, 0x48, !PT ;  /* 0x8000000003007812 */ /* 0x000fe200078e4800 */
[----:B------:R-:W-:Y:S06]  /*13d0*/  BRA `(.L_x_20) ;  /* 0x00000000000c7947 */ /* 0x000fec0003800000 */
.L_x_13:
[----:B------:R-:W0:Y:S01]  /*13e0*/  MUFU.RSQ R0, -QNAN ;  /* 0xffc0000000007908 */ /* 0x000e220000001400 */
[----:B------:R-:W-:Y:S05]  /*13f0*/  BRA `(.L_x_20) ;  /* 0x0000000000047947 */ /* 0x000fea0003800000 */
.L_x_12:
[----:B------:R-:W-:-:S07]  /*1400*/  FADD.FTZ R0, R0, R3 ;  /* 0x0000000300007221 */ /* 0x000fce0000010000 */
.L_x_20:
[----:B------:R-:W-:Y:S05]  /*1410*/  BSYNC.RECONVERGENT B1 ;  /* 0x0000000000017941 */ /* 0x000fea0003800200 */
.L_x_10:
[----:B------:R-:W-:Y:S02]  /*1420*/  IMAD.MOV.U32 R6, RZ, RZ, R4 ;  /* 0x000000ffff067224 */ /* 0x000fe400078e0004 */
[----:B------:R-:W-:-:S04]  /*1430*/  IMAD.MOV.U32 R7, RZ, RZ, 0x0 ;  /* 0x00000000ff077424 */ /* 0x000fc800078e00ff */
[----:B0-----:R-:W-:Y:S05]  /*1440*/  RET.REL.NODEC R6 `(_Z15generateTerrainPfiij) ;  /* 0xffffffe806ec7950 */ /* 0x001fea0003c3ffff */
.L_x_21:
[----:B------:R-:W-:-:S00]  /*1450*/  BRA `(.L_x_21) ;  /* 0xfffffffc00fc7947 */ /* 0x000fc0000383ffff */
[----:B------:R-:W-:-:S00]  /*1460*/  NOP ;  /* 0x0000000000007918 */ /* 0x000fc00000000000 */
        /* <DEDUP_REMOVED lines=9> */
.L_x_22:


//--------------------- .nv.global.init           --------------------------
	.section	.nv.global.init,"aw",@progbits
	.align	4
.nv.global.init:
	.type		__cudart_i2opi_f,@object
	.size		__cudart_i2opi_f,(.L_0 - __cudart_i2opi_f)
__cudart_i2opi_f:
        /*0000*/ 	.byte	0x41, 0x90, 0x43, 0x3c, 0x99, 0x95, 0x62, 0xdb, 0xc0, 0xdd, 0x34, 0xf5, 0xd1, 0x57, 0x27, 0xfc
        /*0010*/ 	.byte	0x29, 0x15, 0x44, 0x4e, 0x6e, 0x83, 0xf9, 0xa2
.L_0:


//--------------------- .nv.shared.reserved.0     --------------------------
	.section	.nv.shared.reserved.0,"aw",@nobits
	.weak		__nv_reservedSMEM_offset_0_alias
	.size		__nv_reservedSMEM_offset_0_alias, 0, 64
	.other		__nv_reservedSMEM_offset_0_alias,@"STO_CUDA_RESERVED_SHARED STV_DEFAULT"
__nv_reservedSMEM_offset_0_alias:
	.zero		0
	.zero		64


//--------------------- .nv.constant0._Z15generateTerrainPfiij --------------------------
	.section	.nv.constant0._Z15generateTerrainPfiij,"a",@progbits
	.sectionflags	@""
	.align	4
.nv.constant0._Z15generateTerrainPfiij:
	.zero		916


//--------------------- SYMBOLS --------------------------

	.type		.nv.reservedSmem.offset0,@object
	.size		.nv.reservedSmem.offset0,0x4
